//
// Generated by NVIDIA NVVM Compiler
//
// Compiler Build ID: CL-36424714
// Cuda compilation tools, release 13.0, V13.0.88
// Based on NVVM 20.0.0
//

.version 9.0
.target sm_100
.address_size 64

	// .globl	_Z4sortPiS_

.visible .entry _Z4sortPiS_(
	.param .u64 .ptr .align 1 _Z4sortPiS__param_0,
	.param .u64 .ptr .align 1 _Z4sortPiS__param_1
)
{
	.reg .pred 	%p<86>;
	.reg .b32 	%r<129>;
	.reg .b64 	%rd<9>;

	ld.param.u64 	%rd1, [_Z4sortPiS__param_0];
	ld.param.u64 	%rd2, [_Z4sortPiS__param_1];
	cvta.to.global.u64 	%rd3, %rd1;
	mov.u32 	%r1, %tid.x;
	shl.b32 	%r2, %r1, 2;
	cvt.u64.u32 	%rd4, %r2;
	and.b64  	%rd5, %rd4, 124;
	add.s64 	%rd6, %rd3, %rd5;
	ld.global.u32 	%r3, [%rd6];
	shfl.sync.bfly.b32	%r4|%p1, %r3, 1, 31, -1;
	and.b32  	%r5, %r1, 1;
	setp.eq.b32 	%p2, %r5, 1;
	setp.gt.s32 	%p3, %r3, %r4;
	setp.lt.s32 	%p4, %r3, %r4;
	selp.u32 	%r6, -1, 0, %p3;
	selp.u32 	%r7, -1, 0, %p4;
	selp.b32 	%r8, %r7, %r6, %p2;
	and.b32  	%r9, %r8, 1;
	setp.eq.b32 	%p5, %r9, 1;
	selp.b32 	%r10, %r4, %r3, %p5;
	shfl.sync.bfly.b32	%r11|%p6, %r10, 1, 31, -1;
	setp.gt.s32 	%p7, %r10, %r11;
	setp.lt.s32 	%p8, %r10, %r11;
	selp.u32 	%r12, -1, 0, %p7;
	selp.u32 	%r13, -1, 0, %p8;
	selp.b32 	%r14, %r13, %r12, %p2;
	and.b32  	%r15, %r14, 1;
	setp.eq.b32 	%p9, %r15, 1;
	selp.b32 	%r16, %r11, %r10, %p9;
	shfl.sync.bfly.b32	%r17|%p10, %r16, 3, 31, -1;
	and.b32  	%r18, %r1, 2;
	setp.eq.s32 	%p11, %r18, 0;
	setp.gt.s32 	%p12, %r16, %r17;
	setp.lt.s32 	%p13, %r16, %r17;
	selp.u32 	%r19, -1, 0, %p13;
	selp.u32 	%r20, -1, 0, %p12;
	selp.b32 	%r21, %r20, %r19, %p11;
	and.b32  	%r22, %r21, 1;
	setp.eq.b32 	%p14, %r22, 1;
	selp.b32 	%r23, %r17, %r16, %p14;
	shfl.sync.bfly.b32	%r24|%p15, %r23, 2, 31, -1;
	setp.gt.s32 	%p16, %r23, %r24;
	setp.lt.s32 	%p17, %r23, %r24;
	selp.u32 	%r25, -1, 0, %p17;
	selp.u32 	%r26, -1, 0, %p16;
	selp.b32 	%r27, %r26, %r25, %p11;
	and.b32  	%r28, %r27, 1;
	setp.eq.b32 	%p18, %r28, 1;
	selp.b32 	%r29, %r24, %r23, %p18;
	shfl.sync.bfly.b32	%r30|%p19, %r29, 1, 31, -1;
	setp.gt.s32 	%p20, %r29, %r30;
	setp.lt.s32 	%p21, %r29, %r30;
	selp.u32 	%r31, -1, 0, %p20;
	selp.u32 	%r32, -1, 0, %p21;
	selp.b32 	%r33, %r32, %r31, %p2;
	and.b32  	%r34, %r33, 1;
	setp.eq.b32 	%p22, %r34, 1;
	selp.b32 	%r35, %r30, %r29, %p22;
	shfl.sync.bfly.b32	%r36|%p23, %r35, 7, 31, -1;
	and.b32  	%r37, %r1, 4;
	setp.eq.s32 	%p24, %r37, 0;
	setp.gt.s32 	%p25, %r35, %r36;
	setp.lt.s32 	%p26, %r35, %r36;
	selp.u32 	%r38, -1, 0, %p26;
	selp.u32 	%r39, -1, 0, %p25;
	selp.b32 	%r40, %r39, %r38, %p24;
	and.b32  	%r41, %r40, 1;
	setp.eq.b32 	%p27, %r41, 1;
	selp.b32 	%r42, %r36, %r35, %p27;
	shfl.sync.bfly.b32	%r43|%p28, %r42, 4, 31, -1;
	setp.gt.s32 	%p29, %r42, %r43;
	setp.lt.s32 	%p30, %r42, %r43;
	selp.u32 	%r44, -1, 0, %p30;
	selp.u32 	%r45, -1, 0, %p29;
	selp.b32 	%r46, %r45, %r44, %p24;
	and.b32  	%r47, %r46, 1;
	setp.eq.b32 	%p31, %r47, 1;
	selp.b32 	%r48, %r43, %r42, %p31;
	shfl.sync.bfly.b32	%r49|%p32, %r48, 2, 31, -1;
	setp.gt.s32 	%p33, %r48, %r49;
	setp.lt.s32 	%p34, %r48, %r49;
	selp.u32 	%r50, -1, 0, %p34;
	selp.u32 	%r51, -1, 0, %p33;
	selp.b32 	%r52, %r51, %r50, %p11;
	and.b32  	%r53, %r52, 1;
	setp.eq.b32 	%p35, %r53, 1;
	selp.b32 	%r54, %r49, %r48, %p35;
	shfl.sync.bfly.b32	%r55|%p36, %r54, 1, 31, -1;
	setp.gt.s32 	%p37, %r54, %r55;
	setp.lt.s32 	%p38, %r54, %r55;
	selp.u32 	%r56, -1, 0, %p37;
	selp.u32 	%r57, -1, 0, %p38;
	selp.b32 	%r58, %r57, %r56, %p2;
	and.b32  	%r59, %r58, 1;
	setp.eq.b32 	%p39, %r59, 1;
	selp.b32 	%r60, %r55, %r54, %p39;
	shfl.sync.bfly.b32	%r61|%p40, %r60, 15, 31, -1;
	and.b32  	%r62, %r1, 8;
	setp.eq.s32 	%p41, %r62, 0;
	setp.gt.s32 	%p42, %r60, %r61;
	setp.lt.s32 	%p43, %r60, %r61;
	selp.u32 	%r63, -1, 0, %p43;
	selp.u32 	%r64, -1, 0, %p42;
	selp.b32 	%r65, %r64, %r63, %p41;
	and.b32  	%r66, %r65, 1;
	setp.eq.b32 	%p44, %r66, 1;
	selp.b32 	%r67, %r61, %r60, %p44;
	shfl.sync.bfly.b32	%r68|%p45, %r67, 8, 31, -1;
	setp.gt.s32 	%p46, %r67, %r68;
	setp.lt.s32 	%p47, %r67, %r68;
	selp.u32 	%r69, -1, 0, %p47;
	selp.u32 	%r70, -1, 0, %p46;
	selp.b32 	%r71, %r70, %r69, %p41;
	and.b32  	%r72, %r71, 1;
	setp.eq.b32 	%p48, %r72, 1;
	selp.b32 	%r73, %r68, %r67, %p48;
	shfl.sync.bfly.b32	%r74|%p49, %r73, 4, 31, -1;
	setp.gt.s32 	%p50, %r73, %r74;
	setp.lt.s32 	%p51, %r73, %r74;
	selp.u32 	%r75, -1, 0, %p51;
	selp.u32 	%r76, -1, 0, %p50;
	selp.b32 	%r77, %r76, %r75, %p24;
	and.b32  	%r78, %r77, 1;
	setp.eq.b32 	%p52, %r78, 1;
	selp.b32 	%r79, %r74, %r73, %p52;
	shfl.sync.bfly.b32	%r80|%p53, %r79, 2, 31, -1;
	setp.gt.s32 	%p54, %r79, %r80;
	setp.lt.s32 	%p55, %r79, %r80;
	selp.u32 	%r81, -1, 0, %p55;
	selp.u32 	%r82, -1, 0, %p54;
	selp.b32 	%r83, %r82, %r81, %p11;
	and.b32  	%r84, %r83, 1;
	setp.eq.b32 	%p56, %r84, 1;
	selp.b32 	%r85, %r80, %r79, %p56;
	shfl.sync.bfly.b32	%r86|%p57, %r85, 1, 31, -1;
	setp.gt.s32 	%p58, %r85, %r86;
	setp.lt.s32 	%p59, %r85, %r86;
	selp.u32 	%r87, -1, 0, %p58;
	selp.u32 	%r88, -1, 0, %p59;
	selp.b32 	%r89, %r88, %r87, %p2;
	and.b32  	%r90, %r89, 1;
	setp.eq.b32 	%p60, %r90, 1;
	selp.b32 	%r91, %r86, %r85, %p60;
	shfl.sync.bfly.b32	%r92|%p61, %r91, 31, 31, -1;
	and.b32  	%r93, %r1, 16;
	setp.eq.s32 	%p62, %r93, 0;
	setp.gt.s32 	%p63, %r91, %r92;
	setp.lt.s32 	%p64, %r91, %r92;
	selp.u32 	%r94, -1, 0, %p64;
	selp.u32 	%r95, -1, 0, %p63;
	selp.b32 	%r96, %r95, %r94, %p62;
	and.b32  	%r97, %r96, 1;
	setp.eq.b32 	%p65, %r97, 1;
	selp.b32 	%r98, %r92, %r91, %p65;
	shfl.sync.bfly.b32	%r99|%p66, %r98, 16, 31, -1;
	setp.gt.s32 	%p67, %r98, %r99;
	setp.lt.s32 	%p68, %r98, %r99;
	selp.u32 	%r100, -1, 0, %p68;
	selp.u32 	%r101, -1, 0, %p67;
	selp.b32 	%r102, %r101, %r100, %p62;
	and.b32  	%r103, %r102, 1;
	setp.eq.b32 	%p69, %r103, 1;
	selp.b32 	%r104, %r99, %r98, %p69;
	shfl.sync.bfly.b32	%r105|%p70, %r104, 8, 31, -1;
	setp.gt.s32 	%p71, %r104, %r105;
	setp.lt.s32 	%p72, %r104, %r105;
	selp.u32 	%r106, -1, 0, %p72;
	selp.u32 	%r107, -1, 0, %p71;
	selp.b32 	%r108, %r107, %r106, %p41;
	and.b32  	%r109, %r108, 1;
	setp.eq.b32 	%p73, %r109, 1;
	selp.b32 	%r110, %r105, %r104, %p73;
	shfl.sync.bfly.b32	%r111|%p74, %r110, 4, 31, -1;
	setp.gt.s32 	%p75, %r110, %r111;
	setp.lt.s32 	%p76, %r110, %r111;
	selp.u32 	%r112, -1, 0, %p76;
	selp.u32 	%r113, -1, 0, %p75;
	selp.b32 	%r114, %r113, %r112, %p24;
	and.b32  	%r115, %r114, 1;
	setp.eq.b32 	%p77, %r115, 1;
	selp.b32 	%r116, %r111, %r110, %p77;
	shfl.sync.bfly.b32	%r117|%p78, %r116, 2, 31, -1;
	setp.gt.s32 	%p79, %r116, %r117;
	setp.lt.s32 	%p80, %r116, %r117;
	selp.u32 	%r118, -1, 0, %p80;
	selp.u32 	%r119, -1, 0, %p79;
	selp.b32 	%r120, %r119, %r118, %p11;
	and.b32  	%r121, %r120, 1;
	setp.eq.b32 	%p81, %r121, 1;
	selp.b32 	%r122, %r117, %r116, %p81;
	shfl.sync.bfly.b32	%r123|%p82, %r122, 1, 31, -1;
	setp.gt.s32 	%p83, %r122, %r123;
	setp.lt.s32 	%p84, %r122, %r123;
	selp.u32 	%r124, -1, 0, %p83;
	selp.u32 	%r125, -1, 0, %p84;
	selp.b32 	%r126, %r125, %r124, %p2;
	and.b32  	%r127, %r126, 1;
	setp.eq.b32 	%p85, %r127, 1;
	selp.b32 	%r128, %r123, %r122, %p85;
	cvta.to.global.u64 	%rd7, %rd2;
	add.s64 	%rd8, %rd7, %rd5;
	st.global.u32 	[%rd8], %r128;
	ret;

}


// ===== COMPILED SASS (sm_100) =====

	.target	sm_100

	.elftype	@"ET_EXEC"


//--------------------- .note.nv.tkinfo           --------------------------
	.section	.note.nv.tkinfo,"",@"SHT_NOTE"
	.sectionflags	@"SHF_NOTE_NV_TKINFO"
	.tkinfo
        /*0018*/ 	.word	0x00000002
        /*0030*/ 	.string	""
        /*0030*/ 	.string	"ptxas"
        /*0030*/ 	.string	"Cuda compilation tools, release 13.0, V13.0.88"
        /*0030*/ 	.string	"Build cuda_13.0.r13.0/compiler.36424714_0"
        /*0030*/ 	.string	"-arch sm_100 -m 64 "



//--------------------- .note.nv.cuinfo           --------------------------
	.section	.note.nv.cuinfo,"",@"SHT_NOTE"
	.sectionflags	@"SHF_NOTE_NV_CUINFO"
        /*0018*/ 	.short	0x0002
        /*001a*/ 	.short	0x0064
        /*001c*/ 	.short	0x0082
	.zero		2


//--------------------- .nv.info                  --------------------------
	.section	.nv.info,"",@"SHT_CUDA_INFO"
	.align	4


	//----- nvinfo : EIATTR_REGCOUNT
	.align		4
        /*0000*/ 	.byte	0x04, 0x2f
        /*0002*/ 	.short	(.L_1 - .L_0)
	.align		4
.L_0:
        /*0004*/ 	.word	index@(_Z4sortPiS_)
        /*0008*/ 	.word	0x0000000a


	//----- nvinfo : EIATTR_FRAME_SIZE
	.align		4
.L_1:
        /*000c*/ 	.byte	0x04, 0x11
        /*000e*/ 	.short	(.L_3 - .L_2)
	.align		4
.L_2:
        /*0010*/ 	.word	index@(_Z4sortPiS_)
        /*0014*/ 	.word	0x00000000


	//----- nvinfo : EIATTR_MIN_STACK_SIZE
	.align		4
.L_3:
        /*0018*/ 	.byte	0x04, 0x12
        /*001a*/ 	.short	(.L_5 - .L_4)
	.align		4
.L_4:
        /*001c*/ 	.word	index@(_Z4sortPiS_)
        /*0020*/ 	.word	0x00000000
.L_5:


//--------------------- .nv.compat                --------------------------
	.section	.nv.compat,"",@"SHT_CUDA_COMPAT_INFO"
	.align	4
        /*0000*/ 	.byte	0x02, 0x09, 0x00, 0x00, 0x02, 0x02, 0x01, 0x00, 0x02, 0x05, 0x05, 0x00, 0x03, 0x07, 0x01, 0x01
        /*0010*/ 	.byte	0x02, 0x03, 0x00, 0x00, 0x02, 0x06, 0x01, 0x00, 0x04, 0x0b, 0x08, 0x00, 0x09, 0x00, 0x00, 0x00
        /*0020*/ 	.byte	0x00, 0x00, 0x00, 0x00


//--------------------- .nv.info._Z4sortPiS_      --------------------------
	.section	.nv.info._Z4sortPiS_,"",@"SHT_CUDA_INFO"
	.sectionflags	@""
	.align	4


	//----- nvinfo : EIATTR_CUDA_API_VERSION
	.align		4
        /*0000*/ 	.byte	0x04, 0x37
        /*0002*/ 	.short	(.L_7 - .L_6)
.L_6:
        /*0004*/ 	.word	0x00000082


	//----- nvinfo : EIATTR_KPARAM_INFO
	.align		4
.L_7:
        /*0008*/ 	.byte	0x04, 0x17
        /*000a*/ 	.short	(.L_9 - .L_8)
.L_8:
        /*000c*/ 	.word	0x00000000
        /*0010*/ 	.short	0x0001
        /*0012*/ 	.short	0x0008
        /*0014*/ 	.byte	0x00, 0xf5, 0x21, 0x00


	//----- nvinfo : EIATTR_KPARAM_INFO
	.align		4
.L_9:
        /*0018*/ 	.byte	0x04, 0x17
        /*001a*/ 	.short	(.L_11 - .L_10)
.L_10:
        /*001c*/ 	.word	0x00000000
        /*0020*/ 	.short	0x0000
        /*0022*/ 	.short	0x0000
        /*0024*/ 	.byte	0x00, 0xf5, 0x21, 0x00


	//----- nvinfo : EIATTR_SPARSE_MMA_MASK
	.align		4
.L_11:
        /*0028*/ 	.byte	0x03, 0x50
        /*002a*/ 	.short	0x0000


	//----- nvinfo : EIATTR_MAXREG_COUNT
	.align		4
        /*002c*/ 	.byte	0x03, 0x1b
        /*002e*/ 	.short	0x00ff


	//----- nvinfo : EIATTR_MERCURY_ISA_VERSION
	.align		4
        /*0030*/ 	.byte	0x03, 0x5f
        /*0032*/ 	.short	0x0101


	//----- nvinfo : EIATTR_COOP_GROUP_MASK_REGIDS
	.align		4
        /*0034*/ 	.byte	0x04, 0x29
        /*0036*/ 	.short	(.L_13 - .L_12)


	//   ....[0]....
.L_12:
        /*0038*/ 	.word	0xffffffff


	//   ....[1]....
        /*003c*/ 	.word	0xffffffff


	//   ....[2]....
        /*0040*/ 	.word	0xffffffff


	//   ....[3]....
        /*0044*/ 	.word	0xffffffff


	//   ....[4]....
        /*0048*/ 	.word	0xffffffff


	//   ....[5]....
        /*004c*/ 	.word	0xffffffff


	//   ....[6]....
        /*0050*/ 	.word	0xffffffff


	//   ....[7]....
        /*0054*/ 	.word	0xffffffff


	//   ....[8]....
        /*0058*/ 	.word	0xffffffff


	//   ....[9]....
        /*005c*/ 	.word	0xffffffff


	//   ....[10]....
        /*0060*/ 	.word	0xffffffff


	//   ....[11]....
        /*0064*/ 	.word	0xffffffff


	//   ....[12]....
        /*0068*/ 	.word	0xffffffff


	//   ....[13]....
        /*006c*/ 	.word	0xffffffff


	//   ....[14]....
        /*0070*/ 	.word	0xffffffff


	//   ....[15]....
        /*0074*/ 	.word	0xffffffff


	//   ....[16]....
        /*0078*/ 	.word	0xffffffff


	//   ....[17]....
        /*007c*/ 	.word	0xffffffff


	//   ....[18]....
        /*0080*/ 	.word	0xffffffff


	//   ....[19]....
        /*0084*/ 	.word	0xffffffff


	//----- nvinfo : EIATTR_COOP_GROUP_INSTR_OFFSETS
	.align		4
.L_13:
        /*0088*/ 	.byte	0x04, 0x28
        /*008a*/ 	.short	(.L_15 - .L_14)


	//   ....[0]....
.L_14:
        /*008c*/ 	.word	0x000000b0


	//   ....[1]....
        /*0090*/ 	.word	0x00000130


	//   ....[2]....
        /*0094*/ 	.word	0x000001c0


	//   ....[3]....
        /*0098*/ 	.word	0x00000240


	//   ....[4]....
        /*009c*/ 	.word	0x000002c0


	//   ....[5]....
        /*00a0*/ 	.word	0x00000350


	//   ....[6]....
        /*00a4*/ 	.word	0x000003d0


	//   ....[7]....
        /*00a8*/ 	.word	0x00000450


	//   ....[8]....
        /*00ac*/ 	.word	0x000004d0


	//   ....[9]....
        /*00b0*/ 	.word	0x00000560


	//   ....[10]....
        /*00b4*/ 	.word	0x000005e0


	//   ....[11]....
        /*00b8*/ 	.word	0x00000660


	//   ....[12]....
        /*00bc*/ 	.word	0x000006e0


	//   ....[13]....
        /*00c0*/ 	.word	0x00000760


	//   ....[14]....
        /*00c4*/ 	.word	0x000007f0


	//   ....[15]....
        /*00c8*/ 	.word	0x00000870


	//   ....[16]....
        /*00cc*/ 	.word	0x000008f0


	//   ....[17]....
        /*00d0*/ 	.word	0x00000970


	//   ....[18]....
        /*00d4*/ 	.word	0x000009f0


	//   ....[19]....
        /*00d8*/ 	.word	0x00000a70


	//----- nvinfo : EIATTR_VRC_CTA_INIT_COUNT
	.align		4
.L_15:
        /*00dc*/ 	.byte	0x02, 0x4a
	.zero		1
	.zero		1


	//----- nvinfo : EIATTR_EXIT_INSTR_OFFSETS
	.align		4
        /*00e0*/ 	.byte	0x04, 0x1c
        /*00e2*/ 	.short	(.L_17 - .L_16)


	//   ....[0]....
.L_16:
        /*00e4*/ 	.word	0x00000b20


	//----- nvinfo : EIATTR_CBANK_PARAM_SIZE
	.align		4
.L_17:
        /*00e8*/ 	.byte	0x03, 0x19
        /*00ea*/ 	.short	0x0010


	//----- nvinfo : EIATTR_PARAM_CBANK
	.align		4
        /*00ec*/ 	.byte	0x04, 0x0a
        /*00ee*/ 	.short	(.L_19 - .L_18)
	.align		4
.L_18:
        /*00f0*/ 	.word	index@(.nv.constant0._Z4sortPiS_)
        /*00f4*/ 	.short	0x0380
        /*00f6*/ 	.short	0x0010


	//----- nvinfo : EIATTR_SW_WAR
	.align		4
.L_19:
        /*00f8*/ 	.byte	0x04, 0x36
        /*00fa*/ 	.short	(.L_21 - .L_20)
.L_20:
        /*00fc*/ 	.word	0x00000008
.L_21:


//--------------------- .nv.callgraph             --------------------------
	.section	.nv.callgraph,"",@"SHT_CUDA_CALLGRAPH"
	.align	4
	.sectionentsize	8
	.align		4
        /*0000*/ 	.word	0x00000000
	.align		4
        /*0004*/ 	.word	0xffffffff
	.align		4
        /*0008*/ 	.word	0x00000000
	.align		4
        /*000c*/ 	.word	0xfffffffe
	.align		4
        /*0010*/ 	.word	0x00000000
	.align		4
        /*0014*/ 	.word	0xfffffffd
	.align		4
        /*0018*/ 	.word	0x00000000
	.align		4
        /*001c*/ 	.word	0xfffffffc


//--------------------- .text._Z4sortPiS_         --------------------------
	.section	.text._Z4sortPiS_,"ax",@progbits
	.align	128
        .global         _Z4sortPiS_
        .type           _Z4sortPiS_,@function
        .size           _Z4sortPiS_,(.L_x_1 - _Z4sortPiS_)
        .other          _Z4sortPiS_,@"STO_CUDA_ENTRY STV_DEFAULT"
_Z4sortPiS_:
.text._Z4sortPiS_:
[----:B------:R-:W-:Y:S01]  /*0000*/  LDC R1, c[0x0][0x37c] ;  /* 0x0000df00ff017b82 */ /* 0x000fe20000000800 */
[----:B------:R-:W0:Y:S01]  /*0010*/  S2R R6, SR_TID.X ;  /* 0x0000000000067919 */ /* 0x000e220000002100 */
[----:B------:R-:W1:Y:S01]  /*0020*/  LDCU.128 UR8, c[0x0][0x380] ;  /* 0x00007000ff0877ac */ /* 0x000e620008000c00 */
[----:B------:R-:W2:Y:S01]  /*0030*/  LDCU.64 UR4, c[0x0][0x358] ;  /* 0x00006b00ff0477ac */ /* 0x000ea20008000a00 */
[----:B0-----:R-:W-:-:S05]  /*0040*/  IMAD.SHL.U32 R0, R6, 0x4, RZ ;  /* 0x0000000406007824 */ /* 0x001fca00078e00ff */
[----:B------:R-:W-:-:S04]  /*0050*/  LOP3.LUT R0, R0, 0x7c, RZ, 0xc0, !PT ;  /* 0x0000007c00007812 */ /* 0x000fc800078ec0ff */
[----:B-1----:R-:W-:-:S05]  /*0060*/  IADD3 R2, P0, PT, R0, UR8, RZ ;  /* 0x0000000800027c10 */ /* 0x002fca000ff1e0ff */
[----:B------:R-:W-:-:S05]  /*0070*/  IMAD.X R3, RZ, RZ, UR9, P0 ;  /* 0x00000009ff037e24 */ /* 0x000fca00080e06ff */
[----:B--2---:R-:W2:Y:S01]  /*0080*/  LDG.E R2, desc[UR4][R2.64] ;  /* 0x0000000402027981 */ /* 0x004ea2000c1e1900 */
[----:B------:R-:W-:-:S04]  /*0090*/  LOP3.LUT R4, R6, 0x1, RZ, 0xc0, !PT ;  /* 0x0000000106047812 */ /* 0x000fc800078ec0ff */
[----:B------:R-:W-:Y:S01]  /*00a0*/  ISETP.NE.U32.AND P0, PT, R4, 0x1, PT ;  /* 0x000000010400780c */ /* 0x000fe20003f05070 */
[----:B--2---:R-:W0:Y:S02]  /*00b0*/  SHFL.BFLY PT, R5, R2, 0x1, 0x1f ;  /* 0x0c201f0002057f89 */ /* 0x004e2400000e0000 */
[CC--:B0-----:R-:W-:Y:S02]  /*00c0*/  ISETP.GT.AND P1, PT, R2.reuse, R5.reuse, PT ;  /* 0x000000050200720c */ /* 0x0c1fe40003f24270 */
[----:B------:R-:W-:Y:S02]  /*00d0*/  ISETP.GE.AND P2, PT, R2, R5, PT ;  /* 0x000000050200720c */ /* 0x000fe40003f46270 */
[----:B------:R-:W-:-:S06]  /*00e0*/  SEL R4, RZ, 0xffffffff, !P1 ;  /* 0xffffffffff047807 */ /* 0x000fcc0004800000 */
[----:B------:R-:W-:-:S04]  /*00f0*/  @!P0 SEL R4, RZ, 0xffffffff, P2 ;  /* 0xffffffffff048807 */ /* 0x000fc80001000000 */
[----:B------:R-:W-:-:S04]  /*0100*/  LOP3.LUT R4, R4, 0x1, RZ, 0xc0, !PT ;  /* 0x0000000104047812 */ /* 0x000fc800078ec0ff */
[----:B------:R-:W-:-:S04]  /*0110*/  ISETP.NE.U32.AND P1, PT, R4, 0x1, PT ;  /* 0x000000010400780c */ /* 0x000fc80003f25070 */
[----:B------:R-:W-:-:S05]  /*0120*/  SEL R5, R5, R2, !P1 ;  /* 0x0000000205057207 */ /* 0x000fca0004800000 */
[----:B------:R-:W0:Y:S02]  /*0130*/  SHFL.BFLY PT, R4, R5, 0x1, 0x1f ;  /* 0x0c201f0005047f89 */ /* 0x000e2400000e0000 */
[CC--:B0-----:R-:W-:Y:S02]  /*0140*/  ISETP.GT.AND P1, PT, R5.reuse, R4.reuse, PT ;  /* 0x000000040500720c */ /* 0x0c1fe40003f24270 */
[----:B------:R-:W-:Y:S02]  /*0150*/  ISETP.GE.AND P2, PT, R5, R4, PT ;  /* 0x000000040500720c */ /* 0x000fe40003f46270 */
[----:B------:R-:W-:Y:S02]  /*0160*/  SEL R2, RZ, 0xffffffff, !P1 ;  /* 0xffffffffff027807 */ /* 0x000fe40004800000 */
[----:B------:R-:W-:-:S04]  /*0170*/  @!P0 SEL R2, RZ, 0xffffffff, P2 ;  /* 0xffffffffff028807 */ /* 0x000fc80001000000 */
[----:B------:R-:W-:-:S04]  /*0180*/  LOP3.LUT R2, R2, 0x1, RZ, 0xc0, !PT ;  /* 0x0000000102027812 */ /* 0x000fc800078ec0ff */
[----:B------:R-:W-:-:S04]  /*0190*/  ISETP.NE.U32.AND P1, PT, R2, 0x1, PT ;  /* 0x000000010200780c */ /* 0x000fc80003f25070 */
[----:B------:R-:W-:Y:S02]  /*01a0*/  SEL R4, R4, R5, !P1 ;  /* 0x0000000504047207 */ /* 0x000fe40004800000 */
[----:B------:R-:W-:-:S03]  /*01b0*/  LOP3.LUT P1, RZ, R6, 0x2, RZ, 0xc0, !PT ;  /* 0x0000000206ff7812 */ /* 0x000fc6000782c0ff */
[----:B------:R-:W0:Y:S02]  /*01c0*/  SHFL.BFLY PT, R3, R4, 0x3, 0x1f ;  /* 0x0c601f0004037f89 */ /* 0x000e2400000e0000 */
[CC--:B0-----:R-:W-:Y:S02]  /*01d0*/  ISETP.GE.AND P3, PT, R4.reuse, R3.reuse, PT ;  /* 0x000000030400720c */ /* 0x0c1fe40003f66270 */
[----:B------:R-:W-:Y:S02]  /*01e0*/  ISETP.GT.AND P2, PT, R4, R3, PT ;  /* 0x000000030400720c */ /* 0x000fe40003f44270 */
[----:B------:R-:W-:-:S04]  /*01f0*/  SEL R2, RZ, 0xffffffff, P3 ;  /* 0xffffffffff027807 */ /* 0x000fc80001800000 */
[----:B------:R-:W-:-:S04]  /*0200*/  @!P1 SEL R2, RZ, 0xffffffff, !P2 ;  /* 0xffffffffff029807 */ /* 0x000fc80005000000 */
[----:B------:R-:W-:-:S04]  /*0210*/  LOP3.LUT R2, R2, 0x1, RZ, 0xc0, !PT ;  /* 0x0000000102027812 */ /* 0x000fc800078ec0ff */
[----:B------:R-:W-:-:S04]  /*0220*/  ISETP.NE.U32.AND P2, PT, R2, 0x1, PT ;  /* 0x000000010200780c */ /* 0x000fc80003f45070 */
[----:B------:R-:W-:-:S05]  /*0230*/  SEL R3, R3, R4, !P2 ;  /* 0x0000000403037207 */ /* 0x000fca0005000000 */
[----:B------:R-:W0:Y:S02]  /*0240*/  SHFL.BFLY PT, R2, R3, 0x2, 0x1f ;  /* 0x0c401f0003027f89 */ /* 0x000e2400000e0000 */
[CC--:B0-----:R-:W-:Y:S02]  /*0250*/  ISETP.GE.AND P3, PT, R3.reuse, R2.reuse, PT ;  /* 0x000000020300720c */ /* 0x0c1fe40003f66270 */
[----:B------:R-:W-:Y:S02]  /*0260*/  ISETP.GT.AND P2, PT, R3, R2, PT ;  /* 0x000000020300720c */ /* 0x000fe40003f44270 */
[----:B------:R-:W-:Y:S02]  /*0270*/  SEL R4, RZ, 0xffffffff, P3 ;  /* 0xffffffffff047807 */ /* 0x000fe40001800000 */
[----:B------:R-:W-:-:S04]  /*0280*/  @!P1 SEL R4, RZ, 0xffffffff, !P2 ;  /* 0xffffffffff049807 */ /* 0x000fc80005000000 */
        /* <DEDUP_REMOVED lines=131> */
[----:B------:R-:W-:Y:S02]  /*0ac0*/  LOP3.LUT R3, R2, 0x1, RZ, 0xc0, !PT ;  /* 0x0000000102037812 */ /* 0x000fe400078ec0ff */
[----:B------:R-:W-:Y:S02]  /*0ad0*/  IADD3 R2, P1, PT, R0, UR10, RZ ;  /* 0x0000000a00027c10 */ /* 0x000fe4000ff3e0ff */
[----:B------:R-:W-:-:S03]  /*0ae0*/  ISETP.NE.U32.AND P0, PT, R3, 0x1, PT ;  /* 0x000000010300780c */ /* 0x000fc60003f05070 */
[----:B------:R-:W-:Y:S01]  /*0af0*/  IMAD.X R3, RZ, RZ, UR11, P1 ;  /* 0x0000000bff037e24 */ /* 0x000fe200088e06ff */
[----:B------:R-:W-:-:S05]  /*0b00*/  SEL R7, R6, R5, !P0 ;  /* 0x0000000506077207 */ /* 0x000fca0004000000 */
[----:B------:R-:W-:Y:S01]  /*0b10*/  STG.E desc[UR4][R2.64], R7 ;  /* 0x0000000702007986 */ /* 0x000fe2000c101904 */
[----:B------:R-:W-:Y:S05]  /*0b20*/  EXIT ;  /* 0x000000000000794d */ /* 0x000fea0003800000 */
.L_x_0:
[----:B------:R-:W-:-:S00]  /*0b30*/  BRA `(.L_x_0) ;  /* 0xfffffffc00fc7947 */ /* 0x000fc0000383ffff */
[----:B------:R-:W-:-:S00]  /*0b40*/  NOP ;  /* 0x0000000000007918 */ /* 0x000fc00000000000 */
        /* <DEDUP_REMOVED lines=11> */
.L_x_1:


//--------------------- .nv.shared.reserved.0     --------------------------
	.section	.nv.shared.reserved.0,"aw",@nobits
	.weak		__nv_reservedSMEM_offset_0_alias
	.size		__nv_reservedSMEM_offset_0_alias, 0, 64
	.other		__nv_reservedSMEM_offset_0_alias,@"STO_CUDA_RESERVED_SHARED STV_DEFAULT"
__nv_reservedSMEM_offset_0_alias:
	.zero		0
	.zero		64


//--------------------- .nv.constant0._Z4sortPiS_ --------------------------
	.section	.nv.constant0._Z4sortPiS_,"a",@progbits
	.sectionflags	@""
	.align	4
.nv.constant0._Z4sortPiS_:
	.zero		912


//--------------------- SYMBOLS --------------------------

	.type		.nv.reservedSmem.offset0,@object
	.size		.nv.reservedSmem.offset0,0x4
